	.headerflags	@"EF_CUDA_TEXMODE_UNIFIED EF_CUDA_64BIT_ADDRESS EF_CUDA_ACCELERATORS EF_CUDA_SM90 EF_CUDA_VIRTUAL_SM(EF_CUDA_SM90)"
	.elftype	@"ET_EXEC"


//--------------------- .nv.info                  --------------------------
	.section	.nv.info,"",@"SHT_CUDA_INFO"
	.align	4


	//----- nvinfo : EIATTR_REGCOUNT
	.align		4
        /*0000*/ 	.byte	0x04, 0x2f
        /*0002*/ 	.short	(.L_1 - .L_0)
	.align		4
.L_0:
        /*0004*/ 	.word	index@(triton_poi_fused_add_clone_relu_threshold_backward_2)
        /*0008*/ 	.word	0x00000014


	//----- nvinfo : EIATTR_MIN_STACK_SIZE
	.align		4
.L_1:
        /*000c*/ 	.byte	0x04, 0x12
        /*000e*/ 	.short	(.L_3 - .L_2)
	.align		4
.L_2:
        /*0010*/ 	.word	index@(triton_poi_fused_add_clone_relu_threshold_backward_2)
        /*0014*/ 	.word	0x00000000


	//----- nvinfo : EIATTR_FRAME_SIZE
	.align		4
.L_3:
        /*0018*/ 	.byte	0x04, 0x11
        /*001a*/ 	.short	(.L_5 - .L_4)
	.align		4
.L_4:
        /*001c*/ 	.word	index@(triton_poi_fused_add_clone_relu_threshold_backward_2)
        /*0020*/ 	.word	0x00000000


	//----- nvinfo : EIATTR_MIN_STACK_SIZE
	.align		4
.L_5:
        /*0024*/ 	.byte	0x04, 0x12
        /*0026*/ 	.short	(.L_7 - .L_6)
	.align		4
.L_6:
        /*0028*/ 	.word	index@(triton_poi_fused_add_clone_relu_threshold_backward_2)
        /*002c*/ 	.word	0x00000000
.L_7:


//--------------------- .nv.info.triton_poi_fused_add_clone_relu_threshold_backward_2 --------------------------
	.section	.nv.info.triton_poi_fused_add_clone_relu_threshold_backward_2,"",@"SHT_CUDA_INFO"
	.sectionflags	@""
	.align	4


	//----- nvinfo : EIATTR_CUDA_API_VERSION
	.align		4
        /*0000*/ 	.byte	0x04, 0x37
        /*0002*/ 	.short	(.L_9 - .L_8)
.L_8:
        /*0004*/ 	.word	0x0000007c


	//----- nvinfo : EIATTR_KPARAM_INFO
	.align		4
.L_9:
        /*0008*/ 	.byte	0x04, 0x17
        /*000a*/ 	.short	(.L_11 - .L_10)
.L_10:
        /*000c*/ 	.word	0x00000000
        /*0010*/ 	.short	0x0006
        /*0012*/ 	.short	0x0030
        /*0014*/ 	.byte	0x00, 0xf0, 0x11, 0x00


	//----- nvinfo : EIATTR_KPARAM_INFO
	.align		4
.L_11:
        /*0018*/ 	.byte	0x04, 0x17
        /*001a*/ 	.short	(.L_13 - .L_12)
.L_12:
        /*001c*/ 	.word	0x00000000
        /*0020*/ 	.short	0x0005
        /*0022*/ 	.short	0x0028
        /*0024*/ 	.byte	0x00, 0xf4, 0x21, 0x00


	//----- nvinfo : EIATTR_KPARAM_INFO
	.align		4
.L_13:
        /*0028*/ 	.byte	0x04, 0x17
        /*002a*/ 	.short	(.L_15 - .L_14)
.L_14:
        /*002c*/ 	.word	0x00000000
        /*0030*/ 	.short	0x0004
        /*0032*/ 	.short	0x0020
        /*0034*/ 	.byte	0x00, 0xf4, 0x21, 0x00


	//----- nvinfo : EIATTR_KPARAM_INFO
	.align		4
.L_15:
        /*0038*/ 	.byte	0x04, 0x17
        /*003a*/ 	.short	(.L_17 - .L_16)
.L_16:
        /*003c*/ 	.word	0x00000000
        /*0040*/ 	.short	0x0003
        /*0042*/ 	.short	0x0018
        /*0044*/ 	.byte	0x00, 0xf4, 0x21, 0x00


	//----- nvinfo : EIATTR_KPARAM_INFO
	.align		4
.L_17:
        /*0048*/ 	.byte	0x04, 0x17
        /*004a*/ 	.short	(.L_19 - .L_18)
.L_18:
        /*004c*/ 	.word	0x00000000
        /*0050*/ 	.short	0x0002
        /*0052*/ 	.short	0x0010
        /*0054*/ 	.byte	0x00, 0xf4, 0x21, 0x00


	//----- nvinfo : EIATTR_KPARAM_INFO
	.align		4
.L_19:
        /*0058*/ 	.byte	0x04, 0x17
        /*005a*/ 	.short	(.L_21 - .L_20)
.L_20:
        /*005c*/ 	.word	0x00000000
        /*0060*/ 	.short	0x0001
        /*0062*/ 	.short	0x0008
        /*0064*/ 	.byte	0x00, 0xf4, 0x21, 0x00


	//----- nvinfo : EIATTR_KPARAM_INFO
	.align		4
.L_21:
        /*0068*/ 	.byte	0x04, 0x17
        /*006a*/ 	.short	(.L_23 - .L_22)
.L_22:
        /*006c*/ 	.word	0x00000000
        /*0070*/ 	.short	0x0000
        /*0072*/ 	.short	0x0000
        /*0074*/ 	.byte	0x00, 0xf4, 0x21, 0x00


	//----- nvinfo : EIATTR_SPARSE_MMA_MASK
	.align		4
.L_23:
        /*0078*/ 	.byte	0x03, 0x50
        /*007a*/ 	.short	0x0000


	//----- nvinfo : EIATTR_MAXREG_COUNT
	.align		4
        /*007c*/ 	.byte	0x03, 0x1b
        /*007e*/ 	.short	0x00ff


	//----- nvinfo : EIATTR_EXIT_INSTR_OFFSETS
	.align		4
        /*0080*/ 	.byte	0x04, 0x1c
        /*0082*/ 	.short	(.L_25 - .L_24)


	//   ....[0]....
.L_24:
        /*0084*/ 	.word	0x000004b0


	//   ....[1]....
        /*0088*/ 	.word	0x000004d0


	//----- nvinfo : EIATTR_REQNTID
	.align		4
.L_25:
        /*008c*/ 	.byte	0x04, 0x10
        /*008e*/ 	.short	(.L_27 - .L_26)
.L_26:
        /*0090*/ 	.word	0x00000020
        /*0094*/ 	.word	0x00000001
        /*0098*/ 	.word	0x00000001


	//----- nvinfo : EIATTR_CBANK_PARAM_SIZE
	.align		4
.L_27:
        /*009c*/ 	.byte	0x03, 0x19
        /*009e*/ 	.short	0x0034


	//----- nvinfo : EIATTR_PARAM_CBANK
	.align		4
        /*00a0*/ 	.byte	0x04, 0x0a
        /*00a2*/ 	.short	(.L_29 - .L_28)
	.align		4
.L_28:
        /*00a4*/ 	.word	index@(.nv.constant0.triton_poi_fused_add_clone_relu_threshold_backward_2)
        /*00a8*/ 	.short	0x0210
        /*00aa*/ 	.short	0x0034


	//----- nvinfo : EIATTR_SW_WAR
	.align		4
.L_29:
        /*00ac*/ 	.byte	0x04, 0x36
        /*00ae*/ 	.short	(.L_31 - .L_30)
.L_30:
        /*00b0*/ 	.word	0x00000008
.L_31:


//--------------------- .nv.callgraph             --------------------------
	.section	.nv.callgraph,"",@"SHT_CUDA_CALLGRAPH"
	.align	4
	.sectionentsize	8
	.align		4
        /*0000*/ 	.word	0x00000000
	.align		4
        /*0004*/ 	.word	0xffffffff
	.align		4
        /*0008*/ 	.word	0x00000000
	.align		4
        /*000c*/ 	.word	0xfffffffe
	.align		4
        /*0010*/ 	.word	0x00000000
	.align		4
        /*0014*/ 	.word	0xfffffffd
	.align		4
        /*0018*/ 	.word	0x00000000
	.align		4
        /*001c*/ 	.word	0xfffffffc


//--------------------- .text.triton_poi_fused_add_clone_relu_threshold_backward_2 --------------------------
	.section	.text.triton_poi_fused_add_clone_relu_threshold_backward_2,"ax",@progbits
	.align	128
        .global         triton_poi_fused_add_clone_relu_threshold_backward_2
        .type           triton_poi_fused_add_clone_relu_threshold_backward_2,@function
        .size           triton_poi_fused_add_clone_relu_threshold_backward_2,(.L_x_1 - triton_poi_fused_add_clone_relu_threshold_backward_2)
        .other          triton_poi_fused_add_clone_relu_threshold_backward_2,@"STO_CUDA_ENTRY STV_DEFAULT"
triton_poi_fused_add_clone_relu_threshold_backward_2:
.text.triton_poi_fused_add_clone_relu_threshold_backward_2:
[----:B------:R-:W0:Y:S02]  /*0000*/  LDC R1, c[0x0][0x28] ;  /* 0x00000a00ff017b82 */ /* 0x000e240000000800 */
[----:B------:R-:W1:Y:S01]  /*0010*/  S2R R3, SR_TID.X ;  /* 0x0000000000037919 */ /* 0x000e620000002100 */
[----:B------:R-:W2:Y:S01]  /*0020*/  LDC.64 R6, c[0x0][0x218] ;  /* 0x00008600ff067b82 */ /* 0x000ea20000000a00 */
[----:B------:R-:W-:Y:S01]  /*0030*/  IMAD.MOV.U32 R12, RZ, RZ, RZ ;  /* 0x000000ffff0c7224 */ /* 0x000fe200078e00ff */
[----:B------:R-:W-:Y:S01]  /*0040*/  ULDC.64 UR4, c[0x0][0x208] ;  /* 0x0000820000047ab9 */ /* 0x000fe20000000a00 */
[----:B------:R-:W3:Y:S01]  /*0050*/  S2R R2, SR_CTAID.X ;  /* 0x0000000000027919 */ /* 0x000ee20000002500 */
[----:B------:R-:W-:-:S04]  /*0060*/  ULDC.64 UR6, c[0x0][0x230] ;  /* 0x00008c0000067ab9 */ /* 0x000fc80000000a00 */
[----:B------:R-:W4:Y:S01]  /*0070*/  LDC.64 R4, c[0x0][0x210] ;  /* 0x00008400ff047b82 */ /* 0x000f220000000a00 */
[----:B-1----:R-:W-:Y:S02]  /*0080*/  IMAD.SHL.U32 R3, R3, 0x2, RZ ;  /* 0x0000000203037824 */ /* 0x002fe400078e00ff */
[----:B---3--:R-:W-:Y:S01]  /*0090*/  IMAD.SHL.U32 R0, R2, 0x40, RZ ;  /* 0x0000004002007824 */ /* 0x008fe200078e00ff */
[----:B------:R-:W-:-:S04]  /*00a0*/  SHF.R.S32.HI R8, RZ, 0x19, R2 ;  /* 0x00000019ff087819 */ /* 0x000fc80000011402 */
[----:B------:R-:W-:Y:S02]  /*00b0*/  LOP3.LUT R13, R0, 0x3e, R3, 0xf8, !PT ;  /* 0x0000003e000d7812 */ /* 0x000fe400078ef803 */
[----:B------:R-:W-:Y:S02]  /*00c0*/  LOP3.LUT R0, R0, 0x2, R3, 0xf8, !PT ;  /* 0x0000000200007812 */ /* 0x000fe400078ef803 */
[----:B------:R-:W-:Y:S02]  /*00d0*/  SHF.R.S32.HI R2, RZ, 0x1f, R13 ;  /* 0x0000001fff027819 */ /* 0x000fe4000001140d */
[----:B------:R-:W-:Y:S02]  /*00e0*/  SGXT R3, R8, 0x1 ;  /* 0x000000010803781a */ /* 0x000fe40000000200 */
[----:B------:R-:W-:Y:S02]  /*00f0*/  LOP3.LUT R0, R0, 0x1, RZ, 0xfc, !PT ;  /* 0x0000000100007812 */ /* 0x000fe400078efcff */
[----:B------:R-:W-:-:S02]  /*0100*/  LEA.HI R2, R2, R13, RZ, 0x2 ;  /* 0x0000000d02027211 */ /* 0x000fc400078f10ff */
[----:B------:R-:W-:Y:S02]  /*0110*/  LEA.HI R8, R3, R0, RZ, 0x2 ;  /* 0x0000000003087211 */ /* 0x000fe400078f10ff */
[----:B------:R-:W-:Y:S02]  /*0120*/  SHF.R.S32.HI R3, RZ, 0x2, R2 ;  /* 0x00000002ff037819 */ /* 0x000fe40000011402 */
[----:B------:R-:W-:Y:S02]  /*0130*/  LOP3.LUT R9, R8, 0xffffffc4, RZ, 0xc0, !PT ;  /* 0xffffffc408097812 */ /* 0x000fe400078ec0ff */
[----:B------:R-:W-:Y:S02]  /*0140*/  LEA.HI R8, R3, R3, RZ, 0x2 ;  /* 0x0000000303087211 */ /* 0x000fe400078f10ff */
[----:B------:R-:W-:Y:S01]  /*0150*/  LOP3.LUT R2, R2, 0xfffffffc, RZ, 0xc0, !PT ;  /* 0xfffffffc02027812 */ /* 0x000fe200078ec0ff */
[----:B------:R-:W-:Y:S01]  /*0160*/  IMAD.IADD R0, R0, 0x1, -R9 ;  /* 0x0000000100007824 */ /* 0x000fe200078e0a09 */
[----:B------:R-:W-:-:S02]  /*0170*/  LOP3.LUT R8, R8, 0xfffffffc, RZ, 0xc0, !PT ;  /* 0xfffffffc08087812 */ /* 0x000fc400078ec0ff */
[C---:B------:R-:W-:Y:S01]  /*0180*/  ISETP.GE.AND P0, PT, R13.reuse, 0x40, PT ;  /* 0x000000400d00780c */ /* 0x040fe20003f06270 */
[----:B------:R-:W-:Y:S02]  /*0190*/  IMAD.IADD R2, R13, 0x1, -R2 ;  /* 0x000000010d027824 */ /* 0x000fe400078e0a02 */
[C---:B------:R-:W-:Y:S02]  /*01a0*/  IMAD.IADD R11, R3.reuse, 0x1, -R8 ;  /* 0x00000001030b7824 */ /* 0x040fe400078e0a08 */
[----:B------:R-:W1:Y:S01]  /*01b0*/  LDC.64 R8, c[0x0][0x220] ;  /* 0x00008800ff087b82 */ /* 0x000e620000000a00 */
[C---:B------:R-:W-:Y:S02]  /*01c0*/  IMAD R15, R3.reuse, 0x5, R2 ;  /* 0x00000005030f7824 */ /* 0x040fe400078e0202 */
[----:B------:R-:W-:Y:S02]  /*01d0*/  IMAD R17, R3, 0x5, R0 ;  /* 0x0000000503117824 */ /* 0x000fe400078e0200 */
[----:B--2---:R-:W-:-:S04]  /*01e0*/  IMAD.WIDE R6, R11, 0x4, R6 ;  /* 0x000000040b067825 */ /* 0x004fc800078e0206 */
[----:B------:R-:W-:Y:S02]  /*01f0*/  IMAD.MOV.U32 R0, RZ, RZ, RZ ;  /* 0x000000ffff007224 */ /* 0x000fe400078e00ff */
[----:B------:R-:W-:Y:S02]  /*0200*/  IMAD.MOV.U32 R11, RZ, RZ, RZ ;  /* 0x000000ffff0b7224 */ /* 0x000fe400078e00ff */
[----:B----4-:R-:W-:-:S04]  /*0210*/  IMAD.WIDE R2, R15, 0x4, R4 ;  /* 0x000000040f027825 */ /* 0x010fc800078e0204 */
[----:B------:R-:W-:Y:S01]  /*0220*/  IMAD.MOV.U32 R15, RZ, RZ, RZ ;  /* 0x000000ffff0f7224 */ /* 0x000fe200078e00ff */
[----:B------:R-:W2:Y:S01]  /*0230*/  @!P0 LDG.E R0, desc[UR4][R2.64] ;  /* 0x0000000402008981 */ /* 0x000ea2000c1e1900 */
[----:B------:R-:W-:-:S03]  /*0240*/  IMAD.WIDE R4, R17, 0x4, R4 ;  /* 0x0000000411047825 */ /* 0x000fc600078e0204 */
[----:B------:R-:W2:Y:S04]  /*0250*/  @!P0 LDG.E.EL R11, desc[UR4][R6.64] ;  /* 0x00000004060b8981 */ /* 0x000ea8000c2e1900 */
[----:B------:R3:W4:Y:S04]  /*0260*/  @!P0 LDG.E R12, desc[UR4][R4.64] ;  /* 0x00000004040c8981 */ /* 0x000728000c1e1900 */
[----:B------:R5:W4:Y:S01]  /*0270*/  @!P0 LDG.E.EL R15, desc[UR4][R6.64] ;  /* 0x00000004060f8981 */ /* 0x000b22000c2e1900 */
[----:B------:R-:W-:Y:S01]  /*0280*/  CS2R R16, SRZ ;  /* 0x0000000000107805 */ /* 0x000fe2000001ff00 */
[----:B-1----:R-:W-:-:S05]  /*0290*/  IMAD.WIDE R8, R13, 0x4, R8 ;  /* 0x000000040d087825 */ /* 0x002fca00078e0208 */
[----:B------:R-:W4:Y:S01]  /*02a0*/  @!P0 LDG.E.64 R16, desc[UR4][R8.64] ;  /* 0x0000000408108981 */ /* 0x000f22000c1e1b00 */
[----:B---3--:R-:W-:Y:S02]  /*02b0*/  IADD3 R4, P3, R13, UR6, RZ ;  /* 0x000000060d047c10 */ /* 0x008fe4000ff7e0ff */
[----:B-----5:R-:W-:Y:S02]  /*02c0*/  SHF.R.S32.HI R7, RZ, 0x1f, R13 ;  /* 0x0000001fff077819 */ /* 0x020fe4000001140d */
[----:B--2---:R-:W-:Y:S01]  /*02d0*/  FSETP.GEU.AND P2, PT, R0, -R11, PT ;  /* 0x8000000b0000720b */ /* 0x004fe20003f4e000 */
[----:B------:R-:W-:Y:S02]  /*02e0*/  FADD R0, R11, R0 ;  /* 0x000000000b007221 */ /* 0x000fe40000000000 */
[----:B------:R-:W1:Y:S01]  /*02f0*/  LDC.64 R10, c[0x0][0x228] ;  /* 0x00008a00ff0a7b82 */ /* 0x000e620000000a00 */
[----:B----4-:R-:W-:Y:S01]  /*0300*/  FADD R2, R15, R12 ;  /* 0x0000000c0f027221 */ /* 0x010fe20000000000 */
[----:B------:R-:W-:-:S02]  /*0310*/  FSETP.GEU.AND P1, PT, R12, -R15, PT ;  /* 0x8000000f0c00720b */ /* 0x000fc40003f2e000 */
[----:B------:R-:W-:Y:S02]  /*0320*/  FSEL R3, R0, RZ, P2 ;  /* 0x000000ff00037208 */ /* 0x000fe40001000000 */
[----:B------:R-:W-:Y:S02]  /*0330*/  FSEL R2, R2, RZ, P1 ;  /* 0x000000ff02027208 */ /* 0x000fe40000800000 */
[----:B------:R-:W-:Y:S02]  /*0340*/  FSETP.GTU.AND P2, PT, R3, RZ, PT ;  /* 0x000000ff0300720b */ /* 0x000fe40003f4c000 */
[----:B------:R-:W-:Y:S02]  /*0350*/  FSETP.GTU.AND P1, PT, R2, RZ, PT ;  /* 0x000000ff0200720b */ /* 0x000fe40003f2c000 */
[----:B------:R-:W-:Y:S02]  /*0360*/  SEL R0, RZ, 0x1, P2 ;  /* 0x00000001ff007807 */ /* 0x000fe40001000000 */
[----:B------:R-:W-:-:S02]  /*0370*/  SEL R5, RZ, 0x100, P1 ;  /* 0x00000100ff057807 */ /* 0x000fc40000800000 */
[C---:B------:R-:W-:Y:S01]  /*0380*/  FSETP.GEU.AND P2, PT, R3.reuse, -R16, PT ;  /* 0x800000100300720b */ /* 0x040fe20003f4e000 */
[----:B------:R-:W-:Y:S01]  /*0390*/  FADD R16, R3, R16 ;  /* 0x0000001003107221 */ /* 0x000fe20000000000 */
[C---:B------:R-:W-:Y:S01]  /*03a0*/  FSETP.GEU.AND P1, PT, R2.reuse, -R17, PT ;  /* 0x800000110200720b */ /* 0x040fe20003f2e000 */
[----:B------:R-:W-:Y:S01]  /*03b0*/  FADD R17, R2, R17 ;  /* 0x0000001102117221 */ /* 0x000fe20000000000 */
[----:B------:R-:W-:Y:S02]  /*03c0*/  IMAD.IADD R15, R0, 0x1, R5 ;  /* 0x00000001000f7824 */ /* 0x000fe400078e0205 */
[----:B------:R-:W-:Y:S02]  /*03d0*/  FSEL R16, R16, RZ, P2 ;  /* 0x000000ff10107208 */ /* 0x000fe40001000000 */
[----:B------:R-:W-:Y:S01]  /*03e0*/  FSEL R17, R17, RZ, P1 ;  /* 0x000000ff11117208 */ /* 0x000fe20000800000 */
[----:B-1----:R-:W-:Y:S01]  /*03f0*/  IMAD.WIDE R2, R13, 0x4, R10 ;  /* 0x000000040d027825 */ /* 0x002fe200078e020a */
[----:B------:R-:W-:Y:S01]  /*0400*/  IADD3.X R5, R7, UR7, RZ, P3, !PT ;  /* 0x0000000707057c10 */ /* 0x000fe20009ffe4ff */
[----:B------:R-:W-:Y:S01]  /*0410*/  ULDC.64 UR6, c[0x0][0x238] ;  /* 0x00008e0000067ab9 */ /* 0x000fe20000000a00 */
[----:B------:R-:W-:-:S02]  /*0420*/  FSETP.GTU.AND P3, PT, R16, RZ, PT ;  /* 0x000000ff1000720b */ /* 0x000fc40003f6c000 */
[----:B------:R-:W-:Y:S02]  /*0430*/  FSETP.GTU.AND P2, PT, R17, RZ, PT ;  /* 0x000000ff1100720b */ /* 0x000fe40003f4c000 */
[----:B------:R-:W-:Y:S01]  /*0440*/  IADD3 R6, P1, R13, UR6, RZ ;  /* 0x000000060d067c10 */ /* 0x000fe2000ff3e0ff */
[----:B------:R1:W-:Y:S01]  /*0450*/  @!P0 STG.E.64 desc[UR4][R2.64], R16 ;  /* 0x0000001002008986 */ /* 0x0003e2000c101b04 */
[----:B------:R-:W-:Y:S02]  /*0460*/  SEL R0, RZ, 0x1, P3 ;  /* 0x00000001ff007807 */ /* 0x000fe40001800000 */
[----:B------:R-:W-:Y:S01]  /*0470*/  SEL R9, RZ, 0x100, P2 ;  /* 0x00000100ff097807 */ /* 0x000fe20001000000 */
[----:B------:R1:W-:Y:S01]  /*0480*/  @!P0 STG.E.U16 desc[UR4][R4.64], R15 ;  /* 0x0000000f04008986 */ /* 0x0003e2000c101504 */
[----:B------:R-:W-:-:S03]  /*0490*/  IADD3.X R7, R7, UR7, RZ, P1, !PT ;  /* 0x0000000707077c10 */ /* 0x000fc60008ffe4ff */
[----:B------:R-:W-:Y:S01]  /*04a0*/  IMAD.IADD R9, R0, 0x1, R9 ;  /* 0x0000000100097824 */ /* 0x000fe200078e0209 */
[----:B------:R-:W-:Y:S06]  /*04b0*/  @P0 EXIT ;  /* 0x000000000000094d */ /* 0x000fec0003800000 */
[----:B------:R-:W-:Y:S01]  /*04c0*/  STG.E.U16 desc[UR4][R6.64], R9 ;  /* 0x0000000906007986 */ /* 0x000fe2000c101504 */
[----:B------:R-:W-:Y:S05]  /*04d0*/  EXIT ;  /* 0x000000000000794d */ /* 0x000fea0003800000 */
.L_x_0:
[----:B------:R-:W-:-:S00]  /*04e0*/  BRA `(.L_x_0) ;  /* 0xfffffffc00fc7947 */ /* 0x000fc0000383ffff */
[----:B------:R-:W-:-:S00]  /*04f0*/  NOP ;  /* 0x0000000000007918 */ /* 0x000fc00000000000 */
        /* <DEDUP_REMOVED lines=8> */
.L_x_1:


//--------------------- .nv.constant0.triton_poi_fused_add_clone_relu_threshold_backward_2 --------------------------
	.section	.nv.constant0.triton_poi_fused_add_clone_relu_threshold_backward_2,"a",@progbits
	.sectionflags	@""
	.align	4
.nv.constant0.triton_poi_fused_add_clone_relu_threshold_backward_2:
	.zero		580
